	.headerflags	@"EF_CUDA_TEXMODE_UNIFIED EF_CUDA_64BIT_ADDRESS EF_CUDA_ACCELERATORS EF_CUDA_SM90 EF_CUDA_VIRTUAL_SM(EF_CUDA_SM90)"
	.elftype	@"ET_EXEC"


//--------------------- .nv.info                  --------------------------
	.section	.nv.info,"",@"SHT_CUDA_INFO"
	.align	4


	//----- nvinfo : EIATTR_REGCOUNT
	.align		4
        /*0000*/ 	.byte	0x04, 0x2f
        /*0002*/ 	.short	(.L_1 - .L_0)
	.align		4
.L_0:
        /*0004*/ 	.word	index@(triton_poi_fused_convolution_view_3)
        /*0008*/ 	.word	0x0000000c


	//----- nvinfo : EIATTR_MIN_STACK_SIZE
	.align		4
.L_1:
        /*000c*/ 	.byte	0x04, 0x12
        /*000e*/ 	.short	(.L_3 - .L_2)
	.align		4
.L_2:
        /*0010*/ 	.word	index@(triton_poi_fused_convolution_view_3)
        /*0014*/ 	.word	0x00000000


	//----- nvinfo : EIATTR_FRAME_SIZE
	.align		4
.L_3:
        /*0018*/ 	.byte	0x04, 0x11
        /*001a*/ 	.short	(.L_5 - .L_4)
	.align		4
.L_4:
        /*001c*/ 	.word	index@(triton_poi_fused_convolution_view_3)
        /*0020*/ 	.word	0x00000000


	//----- nvinfo : EIATTR_MIN_STACK_SIZE
	.align		4
.L_5:
        /*0024*/ 	.byte	0x04, 0x12
        /*0026*/ 	.short	(.L_7 - .L_6)
	.align		4
.L_6:
        /*0028*/ 	.word	index@(triton_poi_fused_convolution_view_3)
        /*002c*/ 	.word	0x00000000
.L_7:


//--------------------- .nv.info.triton_poi_fused_convolution_view_3 --------------------------
	.section	.nv.info.triton_poi_fused_convolution_view_3,"",@"SHT_CUDA_INFO"
	.sectionflags	@""
	.align	4


	//----- nvinfo : EIATTR_CUDA_API_VERSION
	.align		4
        /*0000*/ 	.byte	0x04, 0x37
        /*0002*/ 	.short	(.L_9 - .L_8)
.L_8:
        /*0004*/ 	.word	0x0000007c


	//----- nvinfo : EIATTR_KPARAM_INFO
	.align		4
.L_9:
        /*0008*/ 	.byte	0x04, 0x17
        /*000a*/ 	.short	(.L_11 - .L_10)
.L_10:
        /*000c*/ 	.word	0x00000000
        /*0010*/ 	.short	0x0002
        /*0012*/ 	.short	0x0010
        /*0014*/ 	.byte	0x00, 0xf0, 0x11, 0x00


	//----- nvinfo : EIATTR_KPARAM_INFO
	.align		4
.L_11:
        /*0018*/ 	.byte	0x04, 0x17
        /*001a*/ 	.short	(.L_13 - .L_12)
.L_12:
        /*001c*/ 	.word	0x00000000
        /*0020*/ 	.short	0x0001
        /*0022*/ 	.short	0x0008
        /*0024*/ 	.byte	0x00, 0xf4, 0x21, 0x00


	//----- nvinfo : EIATTR_KPARAM_INFO
	.align		4
.L_13:
        /*0028*/ 	.byte	0x04, 0x17
        /*002a*/ 	.short	(.L_15 - .L_14)
.L_14:
        /*002c*/ 	.word	0x00000000
        /*0030*/ 	.short	0x0000
        /*0032*/ 	.short	0x0000
        /*0034*/ 	.byte	0x00, 0xf4, 0x21, 0x00


	//----- nvinfo : EIATTR_SPARSE_MMA_MASK
	.align		4
.L_15:
        /*0038*/ 	.byte	0x03, 0x50
        /*003a*/ 	.short	0x0000


	//----- nvinfo : EIATTR_MAXREG_COUNT
	.align		4
        /*003c*/ 	.byte	0x03, 0x1b
        /*003e*/ 	.short	0x00ff


	//----- nvinfo : EIATTR_EXIT_INSTR_OFFSETS
	.align		4
        /*0040*/ 	.byte	0x04, 0x1c
        /*0042*/ 	.short	(.L_17 - .L_16)


	//   ....[0]....
.L_16:
        /*0044*/ 	.word	0x00000170


	//----- nvinfo : EIATTR_REQNTID
	.align		4
.L_17:
        /*0048*/ 	.byte	0x04, 0x10
        /*004a*/ 	.short	(.L_19 - .L_18)
.L_18:
        /*004c*/ 	.word	0x00000100
        /*0050*/ 	.word	0x00000001
        /*0054*/ 	.word	0x00000001


	//----- nvinfo : EIATTR_CBANK_PARAM_SIZE
	.align		4
.L_19:
        /*0058*/ 	.byte	0x03, 0x19
        /*005a*/ 	.short	0x0014


	//----- nvinfo : EIATTR_PARAM_CBANK
	.align		4
        /*005c*/ 	.byte	0x04, 0x0a
        /*005e*/ 	.short	(.L_21 - .L_20)
	.align		4
.L_20:
        /*0060*/ 	.word	index@(.nv.constant0.triton_poi_fused_convolution_view_3)
        /*0064*/ 	.short	0x0210
        /*0066*/ 	.short	0x0014


	//----- nvinfo : EIATTR_SW_WAR
	.align		4
.L_21:
        /*0068*/ 	.byte	0x04, 0x36
        /*006a*/ 	.short	(.L_23 - .L_22)
.L_22:
        /*006c*/ 	.word	0x00000008
.L_23:


//--------------------- .nv.callgraph             --------------------------
	.section	.nv.callgraph,"",@"SHT_CUDA_CALLGRAPH"
	.align	4
	.sectionentsize	8
	.align		4
        /*0000*/ 	.word	0x00000000
	.align		4
        /*0004*/ 	.word	0xffffffff
	.align		4
        /*0008*/ 	.word	0x00000000
	.align		4
        /*000c*/ 	.word	0xfffffffe
	.align		4
        /*0010*/ 	.word	0x00000000
	.align		4
        /*0014*/ 	.word	0xfffffffd
	.align		4
        /*0018*/ 	.word	0x00000000
	.align		4
        /*001c*/ 	.word	0xfffffffc


//--------------------- .text.triton_poi_fused_convolution_view_3 --------------------------
	.section	.text.triton_poi_fused_convolution_view_3,"ax",@progbits
	.align	128
        .global         triton_poi_fused_convolution_view_3
        .type           triton_poi_fused_convolution_view_3,@function
        .size           triton_poi_fused_convolution_view_3,(.L_x_1 - triton_poi_fused_convolution_view_3)
        .other          triton_poi_fused_convolution_view_3,@"STO_CUDA_ENTRY STV_DEFAULT"
triton_poi_fused_convolution_view_3:
.text.triton_poi_fused_convolution_view_3:
[----:B------:R-:W-:Y:S01]  /*0000*/  LDC R1, c[0x0][0x28] ;  /* 0x00000a00ff017b82 */ /* 0x000fe20000000800 */
[----:B------:R-:W1:Y:S01]  /*0010*/  S2R R0, SR_TID.X ;  /* 0x0000000000007919 */ /* 0x000e620000002100 */
[----:B------:R-:W-:-:S06]  /*0020*/  HFMA2.MMA R6, -RZ, RZ, 0, 0 ;  /* 0x00000000ff067435 */ /* 0x000fcc00000001ff */
[----:B------:R-:W2:Y:S01]  /*0030*/  LDC.64 R4, c[0x0][0x218] ;  /* 0x00008600ff047b82 */ /* 0x000ea20000000a00 */
[----:B------:R-:W-:Y:S01]  /*0040*/  ULDC.64 UR4, c[0x0][0x208] ;  /* 0x0000820000047ab9 */ /* 0x000fe20000000a00 */
[----:B------:R-:W3:Y:S06]  /*0050*/  S2R R7, SR_CTAID.X ;  /* 0x0000000000077919 */ /* 0x000eec0000002500 */
[----:B------:R-:W4:Y:S01]  /*0060*/  LDC.64 R2, c[0x0][0x210] ;  /* 0x00008400ff027b82 */ /* 0x000f220000000a00 */
[----:B-1----:R-:W-:-:S05]  /*0070*/  IMAD.SHL.U32 R0, R0, 0x2, RZ ;  /* 0x0000000200007824 */ /* 0x002fca00078e00ff */
[----:B------:R-:W-:-:S05]  /*0080*/  LOP3.LUT R0, R0, 0x1fe, RZ, 0xc0, !PT ;  /* 0x000001fe00007812 */ /* 0x000fca00078ec0ff */
[----:B---3--:R-:W-:-:S04]  /*0090*/  IMAD R7, R7, 0x200, R0 ;  /* 0x0000020007077824 */ /* 0x008fc800078e0200 */
[----:B------:R-:W-:-:S04]  /*00a0*/  IMAD.HI R0, R7, -0x779bd671, R6 ;  /* 0x8864298f07007827 */ /* 0x000fc800078e0206 */
[----:B----4-:R-:W-:Y:S01]  /*00b0*/  IMAD.WIDE R2, R7, 0x4, R2 ;  /* 0x0000000407027825 */ /* 0x010fe200078e0202 */
[----:B------:R-:W-:-:S04]  /*00c0*/  SHF.R.U32.HI R9, RZ, 0x1f, R0 ;  /* 0x0000001fff097819 */ /* 0x000fc80000011600 */
[----:B------:R-:W-:Y:S01]  /*00d0*/  LEA.HI.SX32 R9, R0, R9, 0x15 ;  /* 0x0000000900097211 */ /* 0x000fe200078faaff */
[----:B------:R-:W3:Y:S03]  /*00e0*/  LDG.E.64 R6, desc[UR4][R2.64] ;  /* 0x0000000402067981 */ /* 0x000ee6000c1e1b00 */
[----:B------:R-:W-:-:S04]  /*00f0*/  LEA.HI R0, R9, R9, RZ, 0x9 ;  /* 0x0000000909007211 */ /* 0x000fc800078f48ff */
[----:B------:R-:W-:-:S04]  /*0100*/  LOP3.LUT R0, R0, 0xfffffe00, RZ, 0xc0, !PT ;  /* 0xfffffe0000007812 */ /* 0x000fc800078ec0ff */
[----:B------:R-:W-:-:S05]  /*0110*/  IADD3 R9, R9, -R0, RZ ;  /* 0x8000000009097210 */ /* 0x000fca0007ffe0ff */
[----:B--2---:R-:W-:-:S06]  /*0120*/  IMAD.WIDE R4, R9, 0x4, R4 ;  /* 0x0000000409047825 */ /* 0x004fcc00078e0204 */
[----:B------:R-:W3:Y:S02]  /*0130*/  LDG.E.EL R4, desc[UR4][R4.64] ;  /* 0x0000000404047981 */ /* 0x000ee4000c2e1900 */
[--C-:B---3--:R-:W-:Y:S01]  /*0140*/  FADD R6, R6, R4.reuse ;  /* 0x0000000406067221 */ /* 0x108fe20000000000 */
[----:B------:R-:W-:-:S05]  /*0150*/  FADD R7, R7, R4 ;  /* 0x0000000407077221 */ /* 0x000fca0000000000 */
[----:B------:R-:W-:Y:S01]  /*0160*/  STG.E.64 desc[UR4][R2.64], R6 ;  /* 0x0000000602007986 */ /* 0x000fe2000c101b04 */
[----:B------:R-:W-:Y:S05]  /*0170*/  EXIT ;  /* 0x000000000000794d */ /* 0x000fea0003800000 */
.L_x_0:
[----:B------:R-:W-:-:S00]  /*0180*/  BRA `(.L_x_0) ;  /* 0xfffffffc00fc7947 */ /* 0x000fc0000383ffff */
[----:B------:R-:W-:-:S00]  /*0190*/  NOP ;  /* 0x0000000000007918 */ /* 0x000fc00000000000 */
        /* <DEDUP_REMOVED lines=14> */
.L_x_1:


//--------------------- .nv.constant0.triton_poi_fused_convolution_view_3 --------------------------
	.section	.nv.constant0.triton_poi_fused_convolution_view_3,"a",@progbits
	.sectionflags	@""
	.align	4
.nv.constant0.triton_poi_fused_convolution_view_3:
	.zero		548
